//
// Generated by NVIDIA NVVM Compiler
//
// Compiler Build ID: CL-36424714
// Cuda compilation tools, release 13.0, V13.0.88
// Based on NVVM 20.0.0
//

.version 9.0
.target sm_100
.address_size 64

	// .globl	_Z11matMulTiledPfS_S_i
// _ZZ11matMulTiledPfS_S_iE5tileA has been demoted
// _ZZ11matMulTiledPfS_S_iE5tileB has been demoted

.visible .entry _Z11matMulTiledPfS_S_i(
	.param .u64 .ptr .align 1 _Z11matMulTiledPfS_S_i_param_0,
	.param .u64 .ptr .align 1 _Z11matMulTiledPfS_S_i_param_1,
	.param .u64 .ptr .align 1 _Z11matMulTiledPfS_S_i_param_2,
	.param .u32 _Z11matMulTiledPfS_S_i_param_3
)
{
	.reg .pred 	%p<27>;
	.reg .b32 	%r<105>;
	.reg .b32 	%f<115>;
	.reg .b64 	%rd<30>;
	// demoted variable
	.shared .align 4 .b8 _ZZ11matMulTiledPfS_S_iE5tileA[64];
	// demoted variable
	.shared .align 4 .b8 _ZZ11matMulTiledPfS_S_iE5tileB[64];
	ld.param.u64 	%rd4, [_Z11matMulTiledPfS_S_i_param_0];
	ld.param.u64 	%rd5, [_Z11matMulTiledPfS_S_i_param_1];
	ld.param.u32 	%r55, [_Z11matMulTiledPfS_S_i_param_3];
	cvta.to.global.u64 	%rd1, %rd5;
	cvta.to.global.u64 	%rd2, %rd4;
	mov.u32 	%r56, %ctaid.y;
	shl.b32 	%r57, %r56, 2;
	mov.u32 	%r1, %tid.y;
	add.s32 	%r2, %r57, %r1;
	mov.u32 	%r58, %ctaid.x;
	shl.b32 	%r3, %r58, 2;
	mov.u32 	%r4, %tid.x;
	add.s32 	%r5, %r3, %r4;
	setp.lt.s32 	%p1, %r55, 1;
	mov.f32 	%f114, 0f00000000;
	@%p1 bra 	$L__BB0_27;
	add.s32 	%r6, %r55, 3;
	shr.u32 	%r7, %r6, 2;
	shl.b32 	%r60, %r1, 4;
	mov.u32 	%r61, _ZZ11matMulTiledPfS_S_iE5tileA;
	add.s32 	%r8, %r61, %r60;
	shl.b32 	%r62, %r4, 2;
	add.s32 	%r9, %r8, %r62;
	mul.lo.s32 	%r10, %r55, %r2;
	mov.u32 	%r63, _ZZ11matMulTiledPfS_S_iE5tileB;
	add.s32 	%r12, %r63, %r62;
	add.s32 	%r11, %r12, %r60;
	and.b32  	%r13, %r7, 3;
	setp.lt.u32 	%p2, %r55, 13;
	mov.f32 	%f114, 0f00000000;
	mov.b32 	%r99, 0;
	@%p2 bra 	$L__BB0_20;
	and.b32  	%r99, %r7, 536870908;
	and.b32  	%r65, %r7, 536870908;
	neg.s32 	%r98, %r65;
	add.s32 	%r66, %r1, 12;
	mad.lo.s32 	%r67, %r55, %r66, %r4;
	add.s32 	%r96, %r67, %r3;
	shl.b32 	%r17, %r55, 4;
	add.s32 	%r68, %r1, 8;
	mad.lo.s32 	%r69, %r55, %r68, %r4;
	add.s32 	%r95, %r69, %r3;
	add.s32 	%r70, %r1, 4;
	mad.lo.s32 	%r71, %r55, %r70, %r4;
	add.s32 	%r94, %r71, %r3;
	mad.lo.s32 	%r72, %r1, %r55, %r4;
	add.s32 	%r93, %r72, %r3;
	add.s32 	%r91, %r4, %r10;
	mov.f32 	%f114, 0f00000000;
	mov.u32 	%r92, %r4;
	mov.u32 	%r97, %r1;
$L__BB0_3:
	max.u32 	%r73, %r2, %r92;
	setp.ge.u32 	%p3, %r73, %r55;
	mov.f32 	%f101, 0f00000000;
	@%p3 bra 	$L__BB0_5;
	mul.wide.u32 	%rd6, %r91, 4;
	add.s64 	%rd7, %rd2, %rd6;
	ld.global.f32 	%f101, [%rd7];
$L__BB0_5:
	setp.ge.s32 	%p4, %r5, %r55;
	st.shared.f32 	[%r9], %f101;
	setp.ge.u32 	%p5, %r97, %r55;
	mov.f32 	%f102, 0f00000000;
	or.pred  	%p6, %p4, %p5;
	@%p6 bra 	$L__BB0_7;
	mul.wide.u32 	%rd8, %r93, 4;
	add.s64 	%rd9, %rd1, %rd8;
	ld.global.f32 	%f102, [%rd9];
$L__BB0_7:
	st.shared.f32 	[%r11], %f102;
	bar.sync 	0;
	bar.sync 	0;
	ld.shared.f32 	%f38, [%r8];
	ld.shared.f32 	%f39, [%r12];
	fma.rn.f32 	%f40, %f38, %f39, %f114;
	ld.shared.f32 	%f41, [%r8+4];
	ld.shared.f32 	%f42, [%r12+16];
	fma.rn.f32 	%f43, %f41, %f42, %f40;
	ld.shared.f32 	%f44, [%r8+8];
	ld.shared.f32 	%f45, [%r12+32];
	fma.rn.f32 	%f46, %f44, %f45, %f43;
	ld.shared.f32 	%f47, [%r8+12];
	ld.shared.f32 	%f48, [%r12+48];
	fma.rn.f32 	%f6, %f47, %f48, %f46;
	bar.sync 	0;
	add.s32 	%r74, %r92, 4;
	max.u32 	%r75, %r2, %r74;
	setp.ge.u32 	%p7, %r75, %r55;
	mov.f32 	%f103, 0f00000000;
	@%p7 bra 	$L__BB0_9;
	add.s32 	%r76, %r91, 4;
	mul.wide.u32 	%rd10, %r76, 4;
	add.s64 	%rd11, %rd2, %rd10;
	ld.global.f32 	%f103, [%rd11];
$L__BB0_9:
	st.shared.f32 	[%r9], %f103;
	add.s32 	%r77, %r97, 4;
	setp.ge.u32 	%p9, %r77, %r55;
	mov.f32 	%f104, 0f00000000;
	or.pred  	%p10, %p4, %p9;
	@%p10 bra 	$L__BB0_11;
	mul.wide.u32 	%rd12, %r94, 4;
	add.s64 	%rd13, %rd1, %rd12;
	ld.global.f32 	%f104, [%rd13];
$L__BB0_11:
	st.shared.f32 	[%r11], %f104;
	bar.sync 	0;
	bar.sync 	0;
	ld.shared.f32 	%f51, [%r8];
	ld.shared.f32 	%f52, [%r12];
	fma.rn.f32 	%f53, %f51, %f52, %f6;
	ld.shared.f32 	%f54, [%r8+4];
	ld.shared.f32 	%f55, [%r12+16];
	fma.rn.f32 	%f56, %f54, %f55, %f53;
	ld.shared.f32 	%f57, [%r8+8];
	ld.shared.f32 	%f58, [%r12+32];
	fma.rn.f32 	%f59, %f57, %f58, %f56;
	ld.shared.f32 	%f60, [%r8+12];
	ld.shared.f32 	%f61, [%r12+48];
	fma.rn.f32 	%f11, %f60, %f61, %f59;
	bar.sync 	0;
	add.s32 	%r78, %r92, 8;
	max.u32 	%r79, %r2, %r78;
	setp.ge.u32 	%p11, %r79, %r55;
	mov.f32 	%f105, 0f00000000;
	@%p11 bra 	$L__BB0_13;
	add.s32 	%r80, %r91, 8;
	mul.wide.u32 	%rd14, %r80, 4;
	add.s64 	%rd15, %rd2, %rd14;
	ld.global.f32 	%f105, [%rd15];
$L__BB0_13:
	st.shared.f32 	[%r9], %f105;
	add.s32 	%r81, %r97, 8;
	setp.ge.u32 	%p13, %r81, %r55;
	mov.f32 	%f106, 0f00000000;
	or.pred  	%p14, %p4, %p13;
	@%p14 bra 	$L__BB0_15;
	mul.wide.u32 	%rd16, %r95, 4;
	add.s64 	%rd17, %rd1, %rd16;
	ld.global.f32 	%f106, [%rd17];
$L__BB0_15:
	st.shared.f32 	[%r11], %f106;
	bar.sync 	0;
	bar.sync 	0;
	ld.shared.f32 	%f64, [%r8];
	ld.shared.f32 	%f65, [%r12];
	fma.rn.f32 	%f66, %f64, %f65, %f11;
	ld.shared.f32 	%f67, [%r8+4];
	ld.shared.f32 	%f68, [%r12+16];
	fma.rn.f32 	%f69, %f67, %f68, %f66;
	ld.shared.f32 	%f70, [%r8+8];
	ld.shared.f32 	%f71, [%r12+32];
	fma.rn.f32 	%f72, %f70, %f71, %f69;
	ld.shared.f32 	%f73, [%r8+12];
	ld.shared.f32 	%f74, [%r12+48];
	fma.rn.f32 	%f16, %f73, %f74, %f72;
	bar.sync 	0;
	add.s32 	%r82, %r92, 12;
	max.u32 	%r83, %r2, %r82;
	setp.ge.u32 	%p15, %r83, %r55;
	mov.f32 	%f107, 0f00000000;
	@%p15 bra 	$L__BB0_17;
	add.s32 	%r84, %r91, 12;
	mul.wide.u32 	%rd18, %r84, 4;
	add.s64 	%rd19, %rd2, %rd18;
	ld.global.f32 	%f107, [%rd19];
$L__BB0_17:
	st.shared.f32 	[%r9], %f107;
	add.s32 	%r85, %r97, 12;
	setp.ge.u32 	%p17, %r85, %r55;
	mov.f32 	%f108, 0f00000000;
	or.pred  	%p18, %p4, %p17;
	@%p18 bra 	$L__BB0_19;
	mul.wide.u32 	%rd20, %r96, 4;
	add.s64 	%rd21, %rd1, %rd20;
	ld.global.f32 	%f108, [%rd21];
$L__BB0_19:
	st.shared.f32 	[%r11], %f108;
	bar.sync 	0;
	bar.sync 	0;
	ld.shared.f32 	%f76, [%r8];
	ld.shared.f32 	%f77, [%r12];
	fma.rn.f32 	%f78, %f76, %f77, %f16;
	ld.shared.f32 	%f79, [%r8+4];
	ld.shared.f32 	%f80, [%r12+16];
	fma.rn.f32 	%f81, %f79, %f80, %f78;
	ld.shared.f32 	%f82, [%r8+8];
	ld.shared.f32 	%f83, [%r12+32];
	fma.rn.f32 	%f84, %f82, %f83, %f81;
	ld.shared.f32 	%f85, [%r8+12];
	ld.shared.f32 	%f86, [%r12+48];
	fma.rn.f32 	%f114, %f85, %f86, %f84;
	bar.sync 	0;
	add.s32 	%r98, %r98, 4;
	add.s32 	%r97, %r97, 16;
	add.s32 	%r96, %r96, %r17;
	add.s32 	%r95, %r95, %r17;
	add.s32 	%r94, %r94, %r17;
	add.s32 	%r93, %r93, %r17;
	add.s32 	%r92, %r92, 16;
	add.s32 	%r91, %r91, 16;
	setp.ne.s32 	%p19, %r98, 0;
	@%p19 bra 	$L__BB0_3;
$L__BB0_20:
	setp.eq.s32 	%p20, %r13, 0;
	@%p20 bra 	$L__BB0_27;
	shl.b32 	%r86, %r99, 2;
	add.s32 	%r103, %r1, %r86;
	mad.lo.s32 	%r87, %r55, %r103, %r4;
	add.s32 	%r104, %r87, %r3;
	shl.b32 	%r41, %r55, 2;
	add.s32 	%r101, %r4, %r86;
	add.s32 	%r102, %r101, %r10;
	neg.s32 	%r100, %r13;
$L__BB0_22:
	.pragma "nounroll";
	max.u32 	%r88, %r2, %r101;
	setp.ge.u32 	%p21, %r88, %r55;
	mov.f32 	%f112, 0f00000000;
	@%p21 bra 	$L__BB0_24;
	mul.wide.u32 	%rd22, %r102, 4;
	add.s64 	%rd23, %rd2, %rd22;
	ld.global.f32 	%f112, [%rd23];
$L__BB0_24:
	setp.ge.s32 	%p22, %r5, %r55;
	st.shared.f32 	[%r9], %f112;
	setp.ge.u32 	%p23, %r103, %r55;
	mov.f32 	%f113, 0f00000000;
	or.pred  	%p24, %p22, %p23;
	@%p24 bra 	$L__BB0_26;
	mul.wide.u32 	%rd24, %r104, 4;
	add.s64 	%rd25, %rd1, %rd24;
	ld.global.f32 	%f113, [%rd25];
$L__BB0_26:
	st.shared.f32 	[%r11], %f113;
	bar.sync 	0;
	bar.sync 	0;
	ld.shared.f32 	%f89, [%r8];
	ld.shared.f32 	%f90, [%r12];
	fma.rn.f32 	%f91, %f89, %f90, %f114;
	ld.shared.f32 	%f92, [%r8+4];
	ld.shared.f32 	%f93, [%r12+16];
	fma.rn.f32 	%f94, %f92, %f93, %f91;
	ld.shared.f32 	%f95, [%r8+8];
	ld.shared.f32 	%f96, [%r12+32];
	fma.rn.f32 	%f97, %f95, %f96, %f94;
	ld.shared.f32 	%f98, [%r8+12];
	ld.shared.f32 	%f99, [%r12+48];
	fma.rn.f32 	%f114, %f98, %f99, %f97;
	bar.sync 	0;
	add.s32 	%r104, %r104, %r41;
	add.s32 	%r103, %r103, 4;
	add.s32 	%r102, %r102, 4;
	add.s32 	%r101, %r101, 4;
	add.s32 	%r100, %r100, 1;
	setp.ne.s32 	%p25, %r100, 0;
	@%p25 bra 	$L__BB0_22;
$L__BB0_27:
	max.s32 	%r89, %r2, %r5;
	setp.ge.s32 	%p26, %r89, %r55;
	@%p26 bra 	$L__BB0_29;
	ld.param.u64 	%rd29, [_Z11matMulTiledPfS_S_i_param_2];
	mad.lo.s32 	%r90, %r55, %r2, %r5;
	cvta.to.global.u64 	%rd26, %rd29;
	mul.wide.s32 	%rd27, %r90, 4;
	add.s64 	%rd28, %rd26, %rd27;
	st.global.f32 	[%rd28], %f114;
$L__BB0_29:
	ret;

}


// ===== COMPILED SASS (sm_100) =====

	.target	sm_100

	.elftype	@"ET_EXEC"


//--------------------- .note.nv.tkinfo           --------------------------
	.section	.note.nv.tkinfo,"",@"SHT_NOTE"
	.sectionflags	@"SHF_NOTE_NV_TKINFO"
	.tkinfo
        /*0018*/ 	.word	0x00000002
        /*0030*/ 	.string	""
        /*0030*/ 	.string	"ptxas"
        /*0030*/ 	.string	"Cuda compilation tools, release 13.0, V13.0.88"
        /*0030*/ 	.string	"Build cuda_13.0.r13.0/compiler.36424714_0"
        /*0030*/ 	.string	"-arch sm_100 -m 64 "



//--------------------- .note.nv.cuinfo           --------------------------
	.section	.note.nv.cuinfo,"",@"SHT_NOTE"
	.sectionflags	@"SHF_NOTE_NV_CUINFO"
        /*0018*/ 	.short	0x0002
        /*001a*/ 	.short	0x0064
        /*001c*/ 	.short	0x0082
	.zero		2


//--------------------- .nv.info                  --------------------------
	.section	.nv.info,"",@"SHT_CUDA_INFO"
	.align	4


	//----- nvinfo : EIATTR_REGCOUNT
	.align		4
        /*0000*/ 	.byte	0x04, 0x2f
        /*0002*/ 	.short	(.L_1 - .L_0)
	.align		4
.L_0:
        /*0004*/ 	.word	index@(_Z11matMulTiledPfS_S_i)
        /*0008*/ 	.word	0x00000020


	//----- nvinfo : EIATTR_FRAME_SIZE
	.align		4
.L_1:
        /*000c*/ 	.byte	0x04, 0x11
        /*000e*/ 	.short	(.L_3 - .L_2)
	.align		4
.L_2:
        /*0010*/ 	.word	index@(_Z11matMulTiledPfS_S_i)
        /*0014*/ 	.word	0x00000000


	//----- nvinfo : EIATTR_MIN_STACK_SIZE
	.align		4
.L_3:
        /*0018*/ 	.byte	0x04, 0x12
        /*001a*/ 	.short	(.L_5 - .L_4)
	.align		4
.L_4:
        /*001c*/ 	.word	index@(_Z11matMulTiledPfS_S_i)
        /*0020*/ 	.word	0x00000000
.L_5:


//--------------------- .nv.compat                --------------------------
	.section	.nv.compat,"",@"SHT_CUDA_COMPAT_INFO"
	.align	4
        /*0000*/ 	.byte	0x02, 0x09, 0x00, 0x00, 0x02, 0x02, 0x01, 0x00, 0x02, 0x05, 0x05, 0x00, 0x03, 0x07, 0x01, 0x01
        /*0010*/ 	.byte	0x02, 0x03, 0x00, 0x00, 0x02, 0x06, 0x01, 0x00, 0x04, 0x0b, 0x08, 0x00, 0x09, 0x00, 0x00, 0x00
        /*0020*/ 	.byte	0x00, 0x00, 0x00, 0x00


//--------------------- .nv.info._Z11matMulTiledPfS_S_i --------------------------
	.section	.nv.info._Z11matMulTiledPfS_S_i,"",@"SHT_CUDA_INFO"
	.sectionflags	@""
	.align	4


	//----- nvinfo : EIATTR_CUDA_API_VERSION
	.align		4
        /*0000*/ 	.byte	0x04, 0x37
        /*0002*/ 	.short	(.L_7 - .L_6)
.L_6:
        /*0004*/ 	.word	0x00000082


	//----- nvinfo : EIATTR_KPARAM_INFO
	.align		4
.L_7:
        /*0008*/ 	.byte	0x04, 0x17
        /*000a*/ 	.short	(.L_9 - .L_8)
.L_8:
        /*000c*/ 	.word	0x00000000
        /*0010*/ 	.short	0x0003
        /*0012*/ 	.short	0x0018
        /*0014*/ 	.byte	0x00, 0xf0, 0x11, 0x00


	//----- nvinfo : EIATTR_KPARAM_INFO
	.align		4
.L_9:
        /*0018*/ 	.byte	0x04, 0x17
        /*001a*/ 	.short	(.L_11 - .L_10)
.L_10:
        /*001c*/ 	.word	0x00000000
        /*0020*/ 	.short	0x0002
        /*0022*/ 	.short	0x0010
        /*0024*/ 	.byte	0x00, 0xf5, 0x21, 0x00


	//----- nvinfo : EIATTR_KPARAM_INFO
	.align		4
.L_11:
        /*0028*/ 	.byte	0x04, 0x17
        /*002a*/ 	.short	(.L_13 - .L_12)
.L_12:
        /*002c*/ 	.word	0x00000000
        /*0030*/ 	.short	0x0001
        /*0032*/ 	.short	0x0008
        /*0034*/ 	.byte	0x00, 0xf5, 0x21, 0x00


	//----- nvinfo : EIATTR_KPARAM_INFO
	.align		4
.L_13:
        /*0038*/ 	.byte	0x04, 0x17
        /*003a*/ 	.short	(.L_15 - .L_14)
.L_14:
        /*003c*/ 	.word	0x00000000
        /*0040*/ 	.short	0x0000
        /*0042*/ 	.short	0x0000
        /*0044*/ 	.byte	0x00, 0xf5, 0x21, 0x00


	//----- nvinfo : EIATTR_SPARSE_MMA_MASK
	.align		4
.L_15:
        /*0048*/ 	.byte	0x03, 0x50
        /*004a*/ 	.short	0x0000


	//----- nvinfo : EIATTR_MAXREG_COUNT
	.align		4
        /*004c*/ 	.byte	0x03, 0x1b
        /*004e*/ 	.short	0x00ff


	//----- nvinfo : EIATTR_NUM_BARRIERS
	.align		4
        /*0050*/ 	.byte	0x02, 0x4c
        /*0052*/ 	.byte	0x01
	.zero		1


	//----- nvinfo : EIATTR_MERCURY_ISA_VERSION
	.align		4
        /*0054*/ 	.byte	0x03, 0x5f
        /*0056*/ 	.short	0x0101


	//----- nvinfo : EIATTR_VRC_CTA_INIT_COUNT
	.align		4
        /*0058*/ 	.byte	0x02, 0x4a
	.zero		1
	.zero		1


	//----- nvinfo : EIATTR_EXIT_INSTR_OFFSETS
	.align		4
        /*005c*/ 	.byte	0x04, 0x1c
        /*005e*/ 	.short	(.L_17 - .L_16)


	//   ....[0]....
.L_16:
        /*0060*/ 	.word	0x00000d70


	//   ....[1]....
        /*0064*/ 	.word	0x00000dc0


	//----- nvinfo : EIATTR_CBANK_PARAM_SIZE
	.align		4
.L_17:
        /*0068*/ 	.byte	0x03, 0x19
        /*006a*/ 	.short	0x001c


	//----- nvinfo : EIATTR_PARAM_CBANK
	.align		4
        /*006c*/ 	.byte	0x04, 0x0a
        /*006e*/ 	.short	(.L_19 - .L_18)
	.align		4
.L_18:
        /*0070*/ 	.word	index@(.nv.constant0._Z11matMulTiledPfS_S_i)
        /*0074*/ 	.short	0x0380
        /*0076*/ 	.short	0x001c


	//----- nvinfo : EIATTR_SW_WAR
	.align		4
.L_19:
        /*0078*/ 	.byte	0x04, 0x36
        /*007a*/ 	.short	(.L_21 - .L_20)
.L_20:
        /*007c*/ 	.word	0x00000008
.L_21:


//--------------------- .nv.callgraph             --------------------------
	.section	.nv.callgraph,"",@"SHT_CUDA_CALLGRAPH"
	.align	4
	.sectionentsize	8
	.align		4
        /*0000*/ 	.word	0x00000000
	.align		4
        /*0004*/ 	.word	0xffffffff
	.align		4
        /*0008*/ 	.word	0x00000000
	.align		4
        /*000c*/ 	.word	0xfffffffe
	.align		4
        /*0010*/ 	.word	0x00000000
	.align		4
        /*0014*/ 	.word	0xfffffffd
	.align		4
        /*0018*/ 	.word	0x00000000
	.align		4
        /*001c*/ 	.word	0xfffffffc


//--------------------- .text._Z11matMulTiledPfS_S_i --------------------------
	.section	.text._Z11matMulTiledPfS_S_i,"ax",@progbits
	.align	128
        .global         _Z11matMulTiledPfS_S_i
        .type           _Z11matMulTiledPfS_S_i,@function
        .size           _Z11matMulTiledPfS_S_i,(.L_x_5 - _Z11matMulTiledPfS_S_i)
        .other          _Z11matMulTiledPfS_S_i,@"STO_CUDA_ENTRY STV_DEFAULT"
_Z11matMulTiledPfS_S_i:
.text._Z11matMulTiledPfS_S_i:
[----:B------:R-:W-:Y:S01]  /*0000*/  LDC R1, c[0x0][0x37c] ;  /* 0x0000df00ff017b82 */ /* 0x000fe20000000800 */
[----:B------:R-:W0:Y:S01]  /*0010*/  S2R R3, SR_CTAID.Y ;  /* 0x0000000000037919 */ /* 0x000e220000002600 */
[----:B------:R-:W1:Y:S01]  /*0020*/  LDCU UR8, c[0x0][0x398] ;  /* 0x00007300ff0877ac */ /* 0x000e620008000800 */
[----:B------:R-:W-:Y:S01]  /*0030*/  HFMA2 R25, -RZ, RZ, 0, 0 ;  /* 0x00000000ff197431 */ /* 0x000fe200000001ff */
[----:B------:R-:W0:Y:S01]  /*0040*/  S2R R22, SR_TID.Y ;  /* 0x0000000000167919 */ /* 0x000e220000002200 */
[----:B------:R-:W2:Y:S01]  /*0050*/  LDCU.64 UR10, c[0x0][0x358] ;  /* 0x00006b00ff0a77ac */ /* 0x000ea20008000a00 */
[----:B------:R-:W3:Y:S01]  /*0060*/  S2R R20, SR_CTAID.X ;  /* 0x0000000000147919 */ /* 0x000ee20000002500 */
[----:B------:R-:W3:Y:S01]  /*0070*/  S2R R19, SR_TID.X ;  /* 0x0000000000137919 */ /* 0x000ee20000002100 */
[----:B-1----:R-:W-:Y:S01]  /*0080*/  UISETP.GE.AND UP0, UPT, UR8, 0x1, UPT ;  /* 0x000000010800788c */ /* 0x002fe2000bf06270 */
[----:B0-----:R-:W-:Y:S01]  /*0090*/  LEA R6, R3, R22, 0x2 ;  /* 0x0000001603067211 */ /* 0x001fe200078e10ff */
[----:B---3--:R-:W-:-:S07]  /*00a0*/  IMAD R5, R20, 0x4, R19 ;  /* 0x0000000414057824 */ /* 0x008fce00078e0213 */
[----:B--2---:R-:W-:Y:S05]  /*00b0*/  BRA.U !UP0, `(.L_x_0) ;  /* 0x0000000d08247547 */ /* 0x004fea000b800000 */
[----:B------:R-:W0:Y:S01]  /*00c0*/  S2UR UR7, SR_CgaCtaId ;  /* 0x00000000000779c3 */ /* 0x000e220000008800 */
[----:B------:R-:W-:Y:S01]  /*00d0*/  UIADD3 UR4, UPT, UPT, UR8, 0x3, URZ ;  /* 0x0000000308047890 */ /* 0x000fe2000fffe0ff */
[----:B------:R-:W-:Y:S01]  /*00e0*/  MOV R25, RZ ;  /* 0x000000ff00197202 */ /* 0x000fe20000000f00 */
[----:B------:R-:W-:Y:S01]  /*00f0*/  UMOV UR6, 0x400 ;  /* 0x0000040000067882 */ /* 0x000fe20000000000 */
[----:B------:R-:W-:Y:S02]  /*0100*/  UISETP.GE.U32.AND UP1, UPT, UR8, 0xd, UPT ;  /* 0x0000000d0800788c */ /* 0x000fe4000bf26070 */
[----:B------:R-:W-:Y:S02]  /*0110*/  USHF.R.U32.HI UR5, URZ, 0x2, UR4 ;  /* 0x00000002ff057899 */ /* 0x000fe40008011604 */
[----:B------:R-:W-:Y:S02]  /*0120*/  UIADD3 UR4, UPT, UPT, UR6, 0x40, URZ ;  /* 0x0000004006047890 */ /* 0x000fe4000fffe0ff */
[----:B0-----:R-:W-:-:S02]  /*0130*/  ULEA UR6, UR7, UR6, 0x18 ;  /* 0x0000000607067291 */ /* 0x001fc4000f8ec0ff */
[----:B------:R-:W-:Y:S02]  /*0140*/  ULEA UR4, UR7, UR4, 0x18 ;  /* 0x0000000407047291 */ /* 0x000fe4000f8ec0ff */
[----:B------:R-:W-:Y:S02]  /*0150*/  ULOP3.LUT UR7, UR5, 0x3, URZ, 0xc0, !UPT ;  /* 0x0000000305077892 */ /* 0x000fe4000f8ec0ff */
[C---:B------:R-:W-:Y:S02]  /*0160*/  LEA R4, R22.reuse, UR6, 0x4 ;  /* 0x0000000616047c11 */ /* 0x040fe4000f8e20ff */
[C---:B------:R-:W-:Y:S01]  /*0170*/  LEA R3, R19.reuse, UR4, 0x2 ;  /* 0x0000000413037c11 */ /* 0x040fe2000f8e10ff */
[----:B------:R-:W-:Y:S02]  /*0180*/  UISETP.NE.AND UP0, UPT, UR7, URZ, UPT ;  /* 0x000000ff0700728c */ /* 0x000fe4000bf05270 */
[----:B------:R-:W-:Y:S01]  /*0190*/  IMAD R2, R19, 0x4, R4 ;  /* 0x0000000413027824 */ /* 0x000fe200078e0204 */
[----:B------:R-:W-:Y:S01]  /*01a0*/  LEA R0, R22, R3, 0x4 ;  /* 0x0000000316007211 */ /* 0x000fe200078e20ff */
[----:B------:R-:W-:Y:S01]  /*01b0*/  UMOV UR4, URZ ;  /* 0x000000ff00047c82 */ /* 0x000fe20008000000 */
[----:B------:R-:W-:Y:S06]  /*01c0*/  BRA.U !UP1, `(.L_x_1) ;  /* 0x00000009092c7547 */ /* 0x000fec000b800000 */
[C---:B------:R-:W-:Y:S01]  /*01d0*/  IADD3 R12, PT, PT, R22.reuse, 0x4, RZ ;  /* 0x00000004160c7810 */ /* 0x040fe20007ffe0ff */
[C---:B------:R-:W-:Y:S01]  /*01e0*/  VIADD R10, R22.reuse, 0x8 ;  /* 0x00000008160a7836 */ /* 0x040fe20000000000 */
[C---:B------:R-:W-:Y:S01]  /*01f0*/  IADD3 R8, PT, PT, R22.reuse, 0xc, RZ ;  /* 0x0000000c16087810 */ /* 0x040fe20007ffe0ff */
[--C-:B------:R-:W-:Y:S01]  /*0200*/  IMAD R7, R22, UR8, R19.reuse ;  /* 0x0000000816077c24 */ /* 0x100fe2000f8e0213 */
[----:B------:R-:W-:Y:S01]  /*0210*/  ULOP3.LUT UR4, UR5, 0x1ffffffc, URZ, 0xc0, !UPT ;  /* 0x1ffffffc05047892 */ /* 0x000fe2000f8ec0ff */
[--C-:B------:R-:W-:Y:S01]  /*0220*/  IMAD R23, R10, UR8, R19.reuse ;  /* 0x000000080a177c24 */ /* 0x100fe2000f8e0213 */
[----:B------:R-:W-:Y:S01]  /*0230*/  MOV R25, RZ ;  /* 0x000000ff00197202 */ /* 0x000fe20000000f00 */
[--C-:B------:R-:W-:Y:S01]  /*0240*/  IMAD R21, R12, UR8, R19.reuse ;  /* 0x000000080c157c24 */ /* 0x100fe2000f8e0213 */
[----:B------:R-:W-:Y:S01]  /*0250*/  MOV R16, R22 ;  /* 0x0000001600107202 */ /* 0x000fe20000000f00 */
[--C-:B------:R-:W-:Y:S01]  /*0260*/  IMAD R9, R8, UR8, R19.reuse ;  /* 0x0000000808097c24 */ /* 0x100fe2000f8e0213 */
[----:B------:R-:W-:Y:S01]  /*0270*/  LEA R7, R20, R7, 0x2 ;  /* 0x0000000714077211 */ /* 0x000fe200078e10ff */
[--C-:B------:R-:W-:Y:S01]  /*0280*/  IMAD R18, R6, UR8, R19.reuse ;  /* 0x0000000806127c24 */ /* 0x100fe2000f8e0213 */
[C---:B------:R-:W-:Y:S01]  /*0290*/  LEA R23, R20.reuse, R23, 0x2 ;  /* 0x0000001714177211 */ /* 0x040fe200078e10ff */
[----:B------:R-:W-:Y:S01]  /*02a0*/  IMAD.MOV.U32 R17, RZ, RZ, R19 ;  /* 0x000000ffff117224 */ /* 0x000fe200078e0013 */
[C---:B------:R-:W-:Y:S01]  /*02b0*/  LEA R21, R20.reuse, R21, 0x2 ;  /* 0x0000001514157211 */ /* 0x040fe200078e10ff */
[----:B------:R-:W-:Y:S01]  /*02c0*/  IMAD R24, R20, 0x4, R9 ;  /* 0x0000000414187824 */ /* 0x000fe200078e0209 */
[----:B------:R-:W0:Y:S01]  /*02d0*/  LDCU UR5, c[0x0][0x398] ;  /* 0x00007300ff0577ac */ /* 0x000e220008000800 */
[----:B------:R-:W-:-:S12]  /*02e0*/  UIADD3 UR6, UPT, UPT, -UR4, URZ, URZ ;  /* 0x000000ff04067290 */ /* 0x000fd8000fffe1ff */
.L_x_2:
[----:B0-----:R-:W-:Y:S01]  /*02f0*/  UMOV UR8, UR5 ;  /* 0x0000000500087c82 */ /* 0x001fe20008000000 */
[----:B------:R-:W-:Y:S01]  /*0300*/  VIMNMX.U32 R8, PT, PT, R6, R17, !PT ;  /* 0x0000001106087248 */ /* 0x000fe20007fe0000 */
[----:B------:R-:W-:Y:S01]  /*0310*/  HFMA2 R29, -RZ, RZ, 0, 0 ;  /* 0x00000000ff1d7431 */ /* 0x000fe200000001ff */
[----:B------:R-:W-:Y:S01]  /*0320*/  ISETP.GE.AND P0, PT, R5, UR8, PT ;  /* 0x0000000805007c0c */ /* 0x000fe2000bf06270 */
[----:B------:R-:W-:Y:S01]  /*0330*/  IMAD.MOV.U32 R27, RZ, RZ, RZ ;  /* 0x000000ffff1b7224 */ /* 0x000fe200078e00ff */
[----:B------:R-:W-:Y:S02]  /*0340*/  ISETP.GE.U32.AND P2, PT, R8, UR8, PT ;  /* 0x0000000808007c0c */ /* 0x000fe4000bf46070 */
[----:B------:R-:W-:-:S11]  /*0350*/  ISETP.GE.U32.OR P1, PT, R16, UR8, P0 ;  /* 0x0000000810007c0c */ /* 0x000fd60008726470 */
[----:B------:R-:W0:Y:S08]  /*0360*/  @!P2 LDC.64 R10, c[0x0][0x380] ;  /* 0x0000e000ff0aab82 */ /* 0x000e300000000a00 */
[----:B------:R-:W1:Y:S01]  /*0370*/  @!P1 LDC.64 R8, c[0x0][0x388] ;  /* 0x0000e200ff089b82 */ /* 0x000e620000000a00 */
[----:B0-----:R-:W-:-:S05]  /*0380*/  @!P2 IMAD.WIDE.U32 R10, R18, 0x4, R10 ;  /* 0x00000004120aa825 */ /* 0x001fca00078e000a */
[----:B------:R0:W2:Y:S01]  /*0390*/  @!P2 LDG.E R27, desc[UR10][R10.64] ;  /* 0x0000000a0a1ba981 */ /* 0x0000a2000c1e1900 */
[----:B-1----:R-:W-:-:S05]  /*03a0*/  @!P1 IMAD.WIDE.U32 R8, R7, 0x4, R8 ;  /* 0x0000000407089825 */ /* 0x002fca00078e0008 */
[----:B------:R1:W3:Y:S01]  /*03b0*/  @!P1 LDG.E R29, desc[UR10][R8.64] ;  /* 0x0000000a081d9981 */ /* 0x0002e2000c1e1900 */
[----:B0-----:R-:W-:Y:S02]  /*03c0*/  IADD3 R10, PT, PT, R16, 0x4, RZ ;  /* 0x00000004100a7810 */ /* 0x001fe40007ffe0ff */
[----:B-1----:R-:W-:-:S04]  /*03d0*/  VIADDMNMX.U32 R8, R17, 0x4, R6, !PT ;  /* 0x0000000411087846 */ /* 0x002fc80007800006 */
[----:B------:R-:W-:Y:S02]  /*03e0*/  ISETP.GE.U32.AND P2, PT, R8, UR8, PT ;  /* 0x0000000808007c0c */ /* 0x000fe4000bf46070 */
[----:B------:R-:W-:-:S11]  /*03f0*/  ISETP.GE.U32.OR P1, PT, R10, UR8, P0 ;  /* 0x000000080a007c0c */ /* 0x000fd60008726470 */
[----:B------:R-:W0:Y:S08]  /*0400*/  @!P2 LDC.64 R10, c[0x0][0x380] ;  /* 0x0000e000ff0aab82 */ /* 0x000e300000000a00 */
[----:B------:R-:W1:Y:S01]  /*0410*/  @!P1 LDC.64 R8, c[0x0][0x388] ;  /* 0x0000e200ff089b82 */ /* 0x000e620000000a00 */
[----:B--2---:R2:W-:Y:S04]  /*0420*/  STS [R2], R27 ;  /* 0x0000001b02007388 */ /* 0x0045e80000000800 */
[----:B---3--:R3:W-:Y:S01]  /*0430*/  STS [R0], R29 ;  /* 0x0000001d00007388 */ /* 0x0087e20000000800 */
[----:B--2---:R-:W-:Y:S01]  /*0440*/  @!P2 VIADD R27, R18, 0x4 ;  /* 0x00000004121ba836 */ /* 0x004fe20000000000 */
[----:B---3--:R-:W-:Y:S01]  /*0450*/  MOV R29, RZ ;  /* 0x000000ff001d7202 */ /* 0x008fe20000000f00 */
[----:B------:R-:W-:Y:S08]  /*0460*/  BAR.SYNC.DEFER_BLOCKING 0x0 ;  /* 0x0000000000007b1d */ /* 0x000ff00000010000 */
[----:B------:R-:W-:Y:S06]  /*0470*/  BAR.SYNC.DEFER_BLOCKING 0x0 ;  /* 0x0000000000007b1d */ /* 0x000fec0000010000 */
[----:B------:R-:W-:Y:S04]  /*0480*/  LDS R28, [R3] ;  /* 0x00000000031c7984 */ /* 0x000fe80000000800 */
[----:B------:R-:W2:Y:S04]  /*0490*/  LDS.128 R12, [R4] ;  /* 0x00000000040c7984 */ /* 0x000ea80000000c00 */
[----:B------:R-:W3:Y:S01]  /*04a0*/  LDS R26, [R3+0x10] ;  /* 0x00001000031a7984 */ /* 0x000ee20000000800 */
[----:B--2---:R-:W-:-:S03]  /*04b0*/  FFMA R25, R12, R28, R25 ;  /* 0x0000001c0c197223 */ /* 0x004fc60000000019 */
[----:B------:R-:W2:Y:S01]  /*04c0*/  LDS R28, [R3+0x20] ;  /* 0x00002000031c7984 */ /* 0x000ea20000000800 */
[----:B---3--:R-:W-:-:S03]  /*04d0*/  FFMA R25, R26, R13, R25 ;  /* 0x0000000d1a197223 */ /* 0x008fc60000000019 */
[----:B------:R-:W3:Y:S01]  /*04e0*/  LDS R26, [R3+0x30] ;  /* 0x00003000031a7984 */ /* 0x000ee20000000800 */
[----:B0-----:R-:W-:Y:S01]  /*04f0*/  @!P2 IMAD.WIDE.U32 R12, R27, 0x4, R10 ;  /* 0x000000041b0ca825 */ /* 0x001fe200078e000a */
[----:B------:R-:W-:Y:S06]  /*0500*/  BAR.SYNC.DEFER_BLOCKING 0x0 ;  /* 0x0000000000007b1d */ /* 0x000fec0000010000 */
[----:B------:R1:W4:Y:S02]  /*0510*/  @!P2 LDG.E R29, desc[UR10][R12.64] ;  /* 0x0000000a0c1da981 */ /* 0x000324000c1e1900 */
[----:B-1----:R-:W-:-:S04]  /*0520*/  @!P1 IMAD.WIDE.U32 R12, R21, 0x4, R8 ;  /* 0x00000004150c9825 */ /* 0x002fc800078e0008 */
[----:B------:R-:W-:-:S06]  /*0530*/  HFMA2 R9, -RZ, RZ, 0, 0 ;  /* 0x00000000ff097431 */ /* 0x000fcc00000001ff */
[----:B------:R0:W5:Y:S01]  /*0540*/  @!P1 LDG.E R9, desc[UR10][R12.64] ;  /* 0x0000000a0c099981 */ /* 0x000162000c1e1900 */
[----:B--2---:R-:W-:Y:S01]  /*0550*/  FFMA R25, R28, R14, R25 ;  /* 0x0000000e1c197223 */ /* 0x004fe20000000019 */
[----:B------:R-:W-:-:S04]  /*0560*/  VIADDMNMX.U32 R14, R17, 0x8, R6, !PT ;  /* 0x00000008110e7846 */ /* 0x000fc80007800006 */
[----:B------:R-:W-:Y:S01]  /*0570*/  ISETP.GE.U32.AND P2, PT, R14, UR8, PT ;  /* 0x000000080e007c0c */ /* 0x000fe2000bf46070 */
[----:B0-----:R-:W-:Y:S02]  /*0580*/  VIADD R12, R16, 0x8 ;  /* 0x00000008100c7836 */ /* 0x001fe40000000000 */
[----:B---3--:R-:W-:-:S03]  /*0590*/  FFMA R25, R26, R15, R25 ;  /* 0x0000000f1a197223 */ /* 0x008fc60000000019 */
[----:B------:R-:W-:-:S07]  /*05a0*/  ISETP.GE.U32.OR P1, PT, R12, UR8, P0 ;  /* 0x000000080c007c0c */ /* 0x000fce0008726470 */
[----:B------:R-:W0:Y:S08]  /*05b0*/  @!P2 LDC.64 R14, c[0x0][0x380] ;  /* 0x0000e000ff0eab82 */ /* 0x000e300000000a00 */
[----:B------:R-:W1:Y:S01]  /*05c0*/  @!P1 LDC.64 R12, c[0x0][0x388] ;  /* 0x0000e200ff0c9b82 */ /* 0x000e620000000a00 */
[----:B----4-:R2:W-:Y:S04]  /*05d0*/  STS [R2], R29 ;  /* 0x0000001d02007388 */ /* 0x0105e80000000800 */
[----:B-----5:R-:W-:Y:S03]  /*05e0*/  STS [R0], R9 ;  /* 0x0000000900007388 */ /* 0x020fe60000000800 */
[----:B------:R-:W-:Y:S08]  /*05f0*/  BAR.SYNC.DEFER_BLOCKING 0x0 ;  /* 0x0000000000007b1d */ /* 0x000ff00000010000 */
[----:B------:R-:W-:Y:S06]  /*0600*/  BAR.SYNC.DEFER_BLOCKING 0x0 ;  /* 0x0000000000007b1d */ /* 0x000fec0000010000 */
[----:B------:R-:W-:Y:S04]  /*0610*/  LDS R27, [R3] ;  /* 0x00000000031b7984 */ /* 0x000fe80000000800 */
[----:B------:R-:W3:Y:S04]  /*0620*/  LDS.128 R8, [R4] ;  /* 0x0000000004087984 */ /* 0x000ee80000000c00 */
[----:B------:R-:W4:Y:S04]  /*0630*/  LDS R28, [R3+0x10] ;  /* 0x00001000031c7984 */ /* 0x000f280000000800 */
[----:B------:R-:W-:Y:S01]  /*0640*/  LDS R26, [R3+0x30] ;  /* 0x00003000031a7984 */ /* 0x000fe20000000800 */
[----:B--2---:R-:W-:Y:S01]  /*0650*/  MOV R29, RZ ;  /* 0x000000ff001d7202 */ /* 0x004fe20000000f00 */
[----:B---3--:R-:W-:-:S04]  /*0660*/  FFMA R25, R8, R27, R25 ;  /* 0x0000001b08197223 */ /* 0x008fc80000000019 */
[----:B----4-:R-:W-:Y:S02]  /*0670*/  FFMA R25, R28, R9, R25 ;  /* 0x000000091c197223 */ /* 0x010fe40000000019 */
[----:B------:R-:W2:Y:S01]  /*0680*/  LDS R28, [R3+0x20] ;  /* 0x00002000031c7984 */ /* 0x000ea20000000800 */
[----:B------:R-:W-:-:S05]  /*0690*/  @!P2 IADD3 R27, PT, PT, R18, 0x8, RZ ;  /* 0x00000008121ba810 */ /* 0x000fca0007ffe0ff */
[----:B0-----:R-:W-:Y:S01]  /*06a0*/  @!P2 IMAD.WIDE.U32 R8, R27, 0x4, R14 ;  /* 0x000000041b08a825 */ /* 0x001fe200078e000e */
[----:B------:R-:W-:Y:S06]  /*06b0*/  BAR.SYNC.DEFER_BLOCKING 0x0 ;  /* 0x0000000000007b1d */ /* 0x000fec0000010000 */
[----:B------:R1:W3:Y:S02]  /*06c0*/  @!P2 LDG.E R29, desc[UR10][R8.64] ;  /* 0x0000000a081da981 */ /* 0x0002e4000c1e1900 */
[----:B-1----:R-:W-:-:S04]  /*06d0*/  @!P1 IMAD.WIDE.U32 R8, R23, 0x4, R12 ;  /* 0x0000000417089825 */ /* 0x002fc800078e000c */
[----:B------:R-:W-:-:S06]  /*06e0*/  IMAD.MOV.U32 R13, RZ, RZ, RZ ;  /* 0x000000ffff0d7224 */ /* 0x000fcc00078e00ff */
[----:B------:R0:W4:Y:S01]  /*06f0*/  @!P1 LDG.E R13, desc[UR10][R8.64] ;  /* 0x0000000a080d9981 */ /* 0x000122000c1e1900 */
[----:B--2---:R-:W-:Y:S01]  /*0700*/  FFMA R25, R28, R10, R25 ;  /* 0x0000000a1c197223 */ /* 0x004fe20000000019 */
[----:B------:R-:W-:-:S04]  /*0710*/  VIADDMNMX.U32 R10, R17, 0xc, R6, !PT ;  /* 0x0000000c110a7846 */ /* 0x000fc80007800006 */
[----:B------:R-:W-:Y:S02]  /*0720*/  ISETP.GE.U32.AND P1, PT, R10, UR8, PT ;  /* 0x000000080a007c0c */ /* 0x000fe4000bf26070 */
[----:B0-----:R-:W-:Y:S01]  /*0730*/  IADD3 R8, PT, PT, R16, 0xc, RZ ;  /* 0x0000000c10087810 */ /* 0x001fe20007ffe0ff */
[----:B------:R-:W-:-:S03]  /*0740*/  FFMA R25, R26, R11, R25 ;  /* 0x0000000b1a197223 */ /* 0x000fc60000000019 */
[----:B------:R-:W-:-:S07]  /*0750*/  ISETP.GE.U32.OR P0, PT, R8, UR8, P0 ;  /* 0x0000000808007c0c */ /* 0x000fce0008706470 */
[----:B------:R-:W0:Y:S08]  /*0760*/  @!P1 LDC.64 R10, c[0x0][0x380] ;  /* 0x0000e000ff0a9b82 */ /* 0x000e300000000a00 */
[----:B------:R-:W1:Y:S01]  /*0770*/  @!P0 LDC.64 R8, c[0x0][0x388] ;  /* 0x0000e200ff088b82 */ /* 0x000e620000000a00 */
[----:B---3--:R2:W-:Y:S04]  /*0780*/  STS [R2], R29 ;  /* 0x0000001d02007388 */ /* 0x0085e80000000800 */
[----:B----4-:R-:W-:Y:S03]  /*0790*/  STS [R0], R13 ;  /* 0x0000000d00007388 */ /* 0x010fe60000000800 */
[----:B------:R-:W-:Y:S08]  /*07a0*/  BAR.SYNC.DEFER_BLOCKING 0x0 ;  /* 0x0000000000007b1d */ /* 0x000ff00000010000 */
[----:B------:R-:W-:Y:S06]  /*07b0*/  BAR.SYNC.DEFER_BLOCKING 0x0 ;  /* 0x0000000000007b1d */ /* 0x000fec0000010000 */
[----:B------:R-:W-:Y:S04]  /*07c0*/  LDS R27, [R3] ;  /* 0x00000000031b7984 */ /* 0x000fe80000000800 */
[----:B------:R-:W3:Y:S04]  /*07d0*/  LDS.128 R12, [R4] ;  /* 0x00000000040c7984 */ /* 0x000ee80000000c00 */
[----:B------:R-:W4:Y:S04]  /*07e0*/  LDS R28, [R3+0x10] ;  /* 0x00001000031c7984 */ /* 0x000f280000000800 */
[----:B------:R-:W-:Y:S01]  /*07f0*/  LDS R26, [R3+0x30] ;  /* 0x00003000031a7984 */ /* 0x000fe20000000800 */
[----:B--2---:R-:W-:-:S02]  /*0800*/  IMAD.MOV.U32 R29, RZ, RZ, RZ ;  /* 0x000000ffff1d7224 */ /* 0x004fc400078e00ff */
        /* <DEDUP_REMOVED lines=8> */
[----:B------:R-:W-:-:S06]  /*0890*/  HFMA2 R9, -RZ, RZ, 0, 0 ;  /* 0x00000000ff097431 */ /* 0x000fcc00000001ff */
[----:B------:R-:W4:Y:S01]  /*08a0*/  @!P0 LDG.E R9, desc[UR10][R12.64] ;  /* 0x0000000a0c098981 */ /* 0x000f22000c1e1900 */
[----:B--2---:R-:W-:-:S04]  /*08b0*/  FFMA R25, R28, R14, R25 ;  /* 0x0000000e1c197223 */ /* 0x004fc80000000019 */
[----:B------:R-:W-:Y:S01]  /*08c0*/  FFMA R25, R26, R15, R25 ;  /* 0x0000000f1a197223 */ /* 0x000fe20000000019 */
[----:B------:R-:W-:-:S04]  /*08d0*/  UIADD3 UR6, UPT, UPT, UR6, 0x4, URZ ;  /* 0x0000000406067890 */ /* 0x000fc8000fffe0ff */
[----:B------:R-:W-:Y:S01]  /*08e0*/  UISETP.NE.AND UP1, UPT, UR6, URZ, UPT ;  /* 0x000000ff0600728c */ /* 0x000fe2000bf25270 */
[----:B------:R-:W-:Y:S01]  /*08f0*/  MOV R26, UR8 ;  /* 0x00000008001a7c02 */ /* 0x000fe20008000f00 */
[----:B------:R-:W-:Y:S01]  /*0900*/  VIADD R17, R17, 0x10 ;  /* 0x0000001011117836 */ /* 0x000fe20000000000 */
[----:B------:R-:W-:Y:S02]  /*0910*/  IADD3 R16, PT, PT, R16, 0x10, RZ ;  /* 0x0000001010107810 */ /* 0x000fe40007ffe0ff */
[----:B------:R-:W-:Y:S02]  /*0920*/  LEA R7, R26, R7, 0x4 ;  /* 0x000000071a077211 */ /* 0x000fe400078e20ff */
[----:B------:R-:W-:Y:S01]  /*0930*/  IADD3 R18, PT, PT, R18, 0x10, RZ ;  /* 0x0000001012127810 */ /* 0x000fe20007ffe0ff */
[----:B---3--:R-:W-:Y:S04]  /*0940*/  STS [R2], R29 ;  /* 0x0000001d02007388 */ /* 0x008fe80000000800 */
[----:B----4-:R-:W-:Y:S01]  /*0950*/  STS [R0], R9 ;  /* 0x0000000900007388 */ /* 0x010fe20000000800 */
[----:B------:R-:W-:Y:S08]  /*0960*/  BAR.SYNC.DEFER_BLOCKING 0x0 ;  /* 0x0000000000007b1d */ /* 0x000ff00000010000 */
[----:B------:R-:W-:Y:S06]  /*0970*/  BAR.SYNC.DEFER_BLOCKING 0x0 ;  /* 0x0000000000007b1d */ /* 0x000fec0000010000 */
[----:B------:R-:W-:Y:S04]  /*0980*/  LDS R27, [R3] ;  /* 0x00000000031b7984 */ /* 0x000fe80000000800 */
[----:B------:R-:W0:Y:S04]  /*0990*/  LDS.128 R8, [R4] ;  /* 0x0000000004087984 */ /* 0x000e280000000c00 */
[----:B------:R-:W1:Y:S04]  /*09a0*/  LDS R14, [R3+0x10] ;  /* 0x00001000030e7984 */ /* 0x000e680000000800 */
[----:B------:R-:W2:Y:S04]  /*09b0*/  LDS R15, [R3+0x20] ;  /* 0x00002000030f7984 */ /* 0x000ea80000000800 */
[----:B------:R-:W3:Y:S01]  /*09c0*/  LDS R12, [R3+0x30] ;  /* 0x00003000030c7984 */ /* 0x000ee20000000800 */
[----:B0-----:R-:W-:Y:S01]  /*09d0*/  FFMA R27, R8, R27, R25 ;  /* 0x0000001b081b7223 */ /* 0x001fe20000000019 */
[----:B------:R-:W-:-:S03]  /*09e0*/  IMAD.U32 R8, RZ, RZ, UR8 ;  /* 0x00000008ff087e24 */ /* 0x000fc6000f8e00ff */
[----:B-1----:R-:W-:Y:S01]  /*09f0*/  FFMA R14, R14, R9, R27 ;  /* 0x000000090e0e7223 */ /* 0x002fe2000000001b */
[----:B------:R-:W-:-:S03]  /*0a00*/  IMAD.U32 R9, RZ, RZ, UR8 ;  /* 0x00000008ff097e24 */ /* 0x000fc6000f8e00ff */
[----:B--2---:R-:W-:Y:S01]  /*0a10*/  FFMA R15, R15, R10, R14 ;  /* 0x0000000a0f0f7223 */ /* 0x004fe2000000000e */
[C---:B------:R-:W-:Y:S02]  /*0a20*/  LEA R21, R8.reuse, R21, 0x4 ;  /* 0x0000001508157211 */ /* 0x040fe400078e20ff */
[----:B------:R-:W-:Y:S01]  /*0a30*/  LEA R23, R8, R23, 0x4 ;  /* 0x0000001708177211 */ /* 0x000fe200078e20ff */
[----:B---3--:R-:W-:Y:S01]  /*0a40*/  FFMA R25, R12, R11, R15 ;  /* 0x0000000b0c197223 */ /* 0x008fe2000000000f */
[----:B------:R-:W-:Y:S01]  /*0a50*/  LEA R24, R9, R24, 0x4 ;  /* 0x0000001809187211 */ /* 0x000fe200078e20ff */
[----:B------:R-:W-:Y:S06]  /*0a60*/  BAR.SYNC.DEFER_BLOCKING 0x0 ;  /* 0x0000000000007b1d */ /* 0x000fec0000010000 */
[----:B------:R-:W-:Y:S05]  /*0a70*/  BRA.U UP1, `(.L_x_2) ;  /* 0xfffffff9011c7547 */ /* 0x000fea000b83ffff */
.L_x_1:
[----:B------:R-:W-:Y:S05]  /*0a80*/  BRA.U !UP0, `(.L_x_0) ;  /* 0x0000000108b07547 */ /* 0x000fea000b800000 */
[----:B------:R-:W-:Y:S01]  /*0a90*/  IMAD.U32 R7, RZ, RZ, UR4 ;  /* 0x00000004ff077e24 */ /* 0x000fe2000f8e00ff */
[----:B------:R-:W-:Y:S01]  /*0aa0*/  MOV R8, UR4 ;  /* 0x0000000400087c02 */ /* 0x000fe20008000f00 */
[----:B------:R-:W0:Y:S03]  /*0ab0*/  LDCU UR5, c[0x0][0x398] ;  /* 0x00007300ff0577ac */ /* 0x000e260008000800 */
[----:B------:R-:W-:Y:S01]  /*0ac0*/  LEA R22, R7, R22, 0x2 ;  /* 0x0000001607167211 */ /* 0x000fe200078e10ff */
[----:B------:R-:W-:Y:S01]  /*0ad0*/  IMAD R7, R8, 0x4, R19 ;  /* 0x0000000408077824 */ /* 0x000fe200078e0213 */
[----:B------:R-:W-:-:S03]  /*0ae0*/  UIADD3 UR7, UPT, UPT, -UR7, URZ, URZ ;  /* 0x000000ff07077290 */ /* 0x000fc6000fffe1ff */
[----:B------:R-:W-:Y:S02]  /*0af0*/  IMAD R19, R22, UR8, R19 ;  /* 0x0000000816137c24 */ /* 0x000fe4000f8e0213 */
[----:B------:R-:W-:-:S03]  /*0b00*/  IMAD R17, R6, UR8, R7 ;  /* 0x0000000806117c24 */ /* 0x000fc6000f8e0207 */
[----:B------:R-:W-:-:S07]  /*0b10*/  LEA R19, R20, R19, 0x2 ;  /* 0x0000001314137211 */ /* 0x000fce00078e10ff */
.L_x_3:
[----:B0-----:R-:W-:Y:S01]  /*0b20*/  UMOV UR8, UR5 ;  /* 0x0000000500087c82 */ /* 0x001fe20008000000 */
[----:B------:R-:W-:Y:S01]  /*0b30*/  VIMNMX.U32 R8, PT, PT, R6, R7, !PT ;  /* 0x0000000706087248 */ /* 0x000fe20007fe0000 */
[----:B------:R-:W-:Y:S01]  /*0b40*/  HFMA2 R21, -RZ, RZ, 0, 0 ;  /* 0x00000000ff157431 */ /* 0x000fe200000001ff */
[----:B------:R-:W-:Y:S01]  /*0b50*/  ISETP.GE.U32.AND P0, PT, R22, UR8, PT ;  /* 0x0000000816007c0c */ /* 0x000fe2000bf06070 */
[----:B------:R-:W-:Y:S01]  /*0b60*/  IMAD.MOV.U32 R23, RZ, RZ, RZ ;  /* 0x000000ffff177224 */ /* 0x000fe200078e00ff */
[----:B------:R-:W-:Y:S02]  /*0b70*/  ISETP.GE.U32.AND P1, PT, R8, UR8, PT ;  /* 0x0000000808007c0c */ /* 0x000fe4000bf26070 */
[----:B------:R-:W-:-:S11]  /*0b80*/  ISETP.GE.OR P0, PT, R5, UR8, P0 ;  /* 0x0000000805007c0c */ /* 0x000fd60008706670 */
[----:B------:R-:W0:Y:S08]  /*0b90*/  @!P1 LDC.64 R12, c[0x0][0x380] ;  /* 0x0000e000ff0c9b82 */ /* 0x000e300000000a00 */
[----:B------:R-:W1:Y:S01]  /*0ba0*/  @!P0 LDC.64 R8, c[0x0][0x388] ;  /* 0x0000e200ff088b82 */ /* 0x000e620000000a00 */
[----:B0-----:R-:W-:-:S05]  /*0bb0*/  @!P1 IMAD.WIDE.U32 R12, R17, 0x4, R12 ;  /* 0x00000004110c9825 */ /* 0x001fca00078e000c */
[----:B------:R-:W2:Y:S01]  /*0bc0*/  @!P1 LDG.E R21, desc[UR10][R12.64] ;  /* 0x0000000a0c159981 */ /* 0x000ea2000c1e1900 */
[----:B-1----:R-:W-:-:S05]  /*0bd0*/  @!P0 IMAD.WIDE.U32 R14, R19, 0x4, R8 ;  /* 0x00000004130e8825 */ /* 0x002fca00078e0008 */
[----:B------:R-:W3:Y:S01]  /*0be0*/  @!P0 LDG.E R23, desc[UR10][R14.64] ;  /* 0x0000000a0e178981 */ /* 0x000ee2000c1e1900 */
[----:B------:R-:W-:-:S04]  /*0bf0*/  UIADD3 UR7, UPT, UPT, UR7, 0x1, URZ ;  /* 0x0000000107077890 */ /* 0x000fc8000fffe0ff */
[----:B------:R-:W-:Y:S01]  /*0c00*/  UISETP.NE.AND UP0, UPT, UR7, URZ, UPT ;  /* 0x000000ff0700728c */ /* 0x000fe2000bf05270 */
[----:B------:R-:W-:Y:S01]  /*0c10*/  VIADD R7, R7, 0x4 ;  /* 0x0000000407077836 */ /* 0x000fe20000000000 */
[----:B------:R-:W-:Y:S02]  /*0c20*/  IADD3 R22, PT, PT, R22, 0x4, RZ ;  /* 0x0000000416167810 */ /* 0x000fe40007ffe0ff */
[----:B------:R-:W-:Y:S01]  /*0c30*/  IADD3 R17, PT, PT, R17, 0x4, RZ ;  /* 0x0000000411117810 */ /* 0x000fe20007ffe0ff */
[----:B--2---:R-:W-:Y:S04]  /*0c40*/  STS [R2], R21 ;  /* 0x0000001502007388 */ /* 0x004fe80000000800 */
[----:B---3--:R-:W-:Y:S01]  /*0c50*/  STS [R0], R23 ;  /* 0x0000001700007388 */ /* 0x008fe20000000800 */
[----:B------:R-:W-:Y:S08]  /*0c60*/  BAR.SYNC.DEFER_BLOCKING 0x0 ;  /* 0x0000000000007b1d */ /* 0x000ff00000010000 */
[----:B------:R-:W-:Y:S06]  /*0c70*/  BAR.SYNC.DEFER_BLOCKING 0x0 ;  /* 0x0000000000007b1d */ /* 0x000fec0000010000 */
[----:B------:R-:W-:Y:S04]  /*0c80*/  LDS R16, [R3] ;  /* 0x0000000003107984 */ /* 0x000fe80000000800 */
[----:B------:R-:W0:Y:S04]  /*0c90*/  LDS.128 R8, [R4] ;  /* 0x0000000004087984 */ /* 0x000e280000000c00 */
[----:B------:R-:W1:Y:S04]  /*0ca0*/  LDS R27, [R3+0x10] ;  /* 0x00001000031b7984 */ /* 0x000e680000000800 */
[----:B------:R-:W2:Y:S04]  /*0cb0*/  LDS R18, [R3+0x20] ;  /* 0x0000200003127984 */ /* 0x000ea80000000800 */
[----:B------:R-:W3:Y:S01]  /*0cc0*/  LDS R29, [R3+0x30] ;  /* 0x00003000031d7984 */ /* 0x000ee20000000800 */
[----:B0-----:R-:W-:-:S04]  /*0cd0*/  FFMA R8, R8, R16, R25 ;  /* 0x0000001008087223 */ /* 0x001fc80000000019 */
[----:B-1----:R-:W-:Y:S01]  /*0ce0*/  FFMA R9, R27, R9, R8 ;  /* 0x000000091b097223 */ /* 0x002fe20000000008 */
[----:B------:R-:W-:-:S03]  /*0cf0*/  MOV R8, UR8 ;  /* 0x0000000800087c02 */ /* 0x000fc60008000f00 */
[----:B--2---:R-:W-:Y:S01]  /*0d00*/  FFMA R10, R18, R10, R9 ;  /* 0x0000000a120a7223 */ /* 0x004fe20000000009 */
[----:B------:R-:W-:-:S03]  /*0d10*/  LEA R19, R8, R19, 0x2 ;  /* 0x0000001308137211 */ /* 0x000fc600078e10ff */
[----:B---3--:R-:W-:Y:S01]  /*0d20*/  FFMA R25, R29, R11, R10 ;  /* 0x0000000b1d197223 */ /* 0x008fe2000000000a */
[----:B------:R-:W-:Y:S06]  /*0d30*/  BAR.SYNC.DEFER_BLOCKING 0x0 ;  /* 0x0000000000007b1d */ /* 0x000fec0000010000 */
[----:B------:R-:W-:Y:S05]  /*0d40*/  BRA.U UP0, `(.L_x_3) ;  /* 0xfffffffd00747547 */ /* 0x000fea000b83ffff */
.L_x_0:
[----:B------:R-:W-:-:S04]  /*0d50*/  VIMNMX R0, PT, PT, R6, R5, !PT ;  /* 0x0000000506007248 */ /* 0x000fc80007fe0100 */
[----:B------:R-:W-:-:S13]  /*0d60*/  ISETP.GE.AND P0, PT, R0, UR8, PT ;  /* 0x0000000800007c0c */ /* 0x000fda000bf06270 */
[----:B------:R-:W-:Y:S05]  /*0d70*/  @P0 EXIT ;  /* 0x000000000000094d */ /* 0x000fea0003800000 */
[----:B------:R-:W0:Y:S01]  /*0d80*/  LDC.64 R2, c[0x0][0x390] ;  /* 0x0000e400ff027b82 */ /* 0x000e220000000a00 */
[----:B------:R-:W-:-:S04]  /*0d90*/  IMAD R5, R6, UR8, R5 ;  /* 0x0000000806057c24 */ /* 0x000fc8000f8e0205 */
[----:B0-----:R-:W-:-:S05]  /*0da0*/  IMAD.WIDE R2, R5, 0x4, R2 ;  /* 0x0000000405027825 */ /* 0x001fca00078e0202 */
[----:B------:R-:W-:Y:S01]  /*0db0*/  STG.E desc[UR10][R2.64], R25 ;  /* 0x0000001902007986 */ /* 0x000fe2000c10190a */
[----:B------:R-:W-:Y:S05]  /*0dc0*/  EXIT ;  /* 0x000000000000794d */ /* 0x000fea0003800000 */
.L_x_4:
[----:B------:R-:W-:-:S00]  /*0dd0*/  BRA `(.L_x_4) ;  /* 0xfffffffc00fc7947 */ /* 0x000fc0000383ffff */
[----:B------:R-:W-:-:S00]  /*0de0*/  NOP ;  /* 0x0000000000007918 */ /* 0x000fc00000000000 */
        /* <DEDUP_REMOVED lines=9> */
.L_x_5:


//--------------------- .nv.shared._Z11matMulTiledPfS_S_i --------------------------
	.section	.nv.shared._Z11matMulTiledPfS_S_i,"aw",@nobits
	.sectionflags	@""
	.align	4
.nv.shared._Z11matMulTiledPfS_S_i:
	.zero		1152


//--------------------- .nv.shared.reserved.0     --------------------------
	.section	.nv.shared.reserved.0,"aw",@nobits
	.weak		__nv_reservedSMEM_offset_0_alias
	.size		__nv_reservedSMEM_offset_0_alias, 0, 64
	.other		__nv_reservedSMEM_offset_0_alias,@"STO_CUDA_RESERVED_SHARED STV_DEFAULT"
__nv_reservedSMEM_offset_0_alias:
	.zero		0
	.zero		64


//--------------------- .nv.constant0._Z11matMulTiledPfS_S_i --------------------------
	.section	.nv.constant0._Z11matMulTiledPfS_S_i,"a",@progbits
	.sectionflags	@""
	.align	4
.nv.constant0._Z11matMulTiledPfS_S_i:
	.zero		924


//--------------------- SYMBOLS --------------------------

	.type		.nv.reservedSmem.offset0,@object
	.size		.nv.reservedSmem.offset0,0x4
	.type		.nv.reservedSmem.cap,@object
	.size		.nv.reservedSmem.cap,0x4
